//
// Generated by NVIDIA NVVM Compiler
//
// Compiler Build ID: CL-36424714
// Cuda compilation tools, release 13.0, V13.0.88
// Based on NVVM 20.0.0
//

.version 9.0
.target sm_100
.address_size 64

	// .globl	_Z15interior_kernelPdS_iid

.visible .entry _Z15interior_kernelPdS_iid(
	.param .u64 .ptr .align 1 _Z15interior_kernelPdS_iid_param_0,
	.param .u64 .ptr .align 1 _Z15interior_kernelPdS_iid_param_1,
	.param .u32 _Z15interior_kernelPdS_iid_param_2,
	.param .u32 _Z15interior_kernelPdS_iid_param_3,
	.param .f64 _Z15interior_kernelPdS_iid_param_4
)
{
	.reg .pred 	%p<8>;
	.reg .b32 	%r<12>;
	.reg .b64 	%rd<12>;
	.reg .b64 	%fd<12>;

	ld.param.u64 	%rd1, [_Z15interior_kernelPdS_iid_param_0];
	ld.param.u64 	%rd2, [_Z15interior_kernelPdS_iid_param_1];
	ld.param.u32 	%r2, [_Z15interior_kernelPdS_iid_param_2];
	ld.param.u32 	%r3, [_Z15interior_kernelPdS_iid_param_3];
	ld.param.f64 	%fd1, [_Z15interior_kernelPdS_iid_param_4];
	mov.u32 	%r4, %ctaid.x;
	mov.u32 	%r5, %ntid.x;
	mov.u32 	%r6, %tid.x;
	mad.lo.s32 	%r1, %r4, %r5, %r6;
	setp.ge.s32 	%p1, %r1, %r2;
	@%p1 bra 	$L__BB0_4;
	rem.s32 	%r7, %r1, %r3;
	setp.eq.s32 	%p2, %r7, 0;
	@%p2 bra 	$L__BB0_4;
	add.s32 	%r8, %r1, 1;
	rem.s32 	%r9, %r8, %r3;
	setp.eq.s32 	%p3, %r9, 0;
	sub.s32 	%r10, %r2, %r3;
	setp.ge.s32 	%p4, %r1, %r10;
	or.pred  	%p5, %p3, %p4;
	setp.lt.s32 	%p6, %r1, %r3;
	or.pred  	%p7, %p6, %p5;
	@%p7 bra 	$L__BB0_4;
	cvta.to.global.u64 	%rd3, %rd2;
	mul.wide.s32 	%rd4, %r1, 8;
	add.s64 	%rd5, %rd3, %rd4;
	ld.global.f64 	%fd2, [%rd5];
	ld.global.f64 	%fd3, [%rd5+8];
	ld.global.f64 	%fd4, [%rd5+-8];
	add.f64 	%fd5, %fd3, %fd4;
	mul.wide.s32 	%rd6, %r3, 8;
	add.s64 	%rd7, %rd5, %rd6;
	ld.global.f64 	%fd6, [%rd7];
	add.f64 	%fd7, %fd5, %fd6;
	sub.s32 	%r11, %r1, %r3;
	mul.wide.s32 	%rd8, %r11, 8;
	add.s64 	%rd9, %rd3, %rd8;
	ld.global.f64 	%fd8, [%rd9];
	add.f64 	%fd9, %fd7, %fd8;
	fma.rn.f64 	%fd10, %fd2, 0dC010000000000000, %fd9;
	fma.rn.f64 	%fd11, %fd1, %fd10, %fd2;
	cvta.to.global.u64 	%rd10, %rd1;
	add.s64 	%rd11, %rd10, %rd4;
	st.global.f64 	[%rd11], %fd11;
$L__BB0_4:
	ret;

}
	// .globl	_Z4copyPdS_i
.visible .entry _Z4copyPdS_i(
	.param .u64 .ptr .align 1 _Z4copyPdS_i_param_0,
	.param .u64 .ptr .align 1 _Z4copyPdS_i_param_1,
	.param .u32 _Z4copyPdS_i_param_2
)
{
	.reg .pred 	%p<2>;
	.reg .b32 	%r<6>;
	.reg .b64 	%rd<8>;
	.reg .b64 	%fd<2>;

	ld.param.u64 	%rd1, [_Z4copyPdS_i_param_0];
	ld.param.u64 	%rd2, [_Z4copyPdS_i_param_1];
	ld.param.u32 	%r2, [_Z4copyPdS_i_param_2];
	mov.u32 	%r3, %ctaid.x;
	mov.u32 	%r4, %ntid.x;
	mov.u32 	%r5, %tid.x;
	mad.lo.s32 	%r1, %r3, %r4, %r5;
	setp.ge.s32 	%p1, %r1, %r2;
	@%p1 bra 	$L__BB1_2;
	cvta.to.global.u64 	%rd3, %rd1;
	cvta.to.global.u64 	%rd4, %rd2;
	mul.wide.s32 	%rd5, %r1, 8;
	add.s64 	%rd6, %rd3, %rd5;
	ld.global.f64 	%fd1, [%rd6];
	add.s64 	%rd7, %rd4, %rd5;
	st.global.f64 	[%rd7], %fd1;
$L__BB1_2:
	ret;

}


// ===== COMPILED SASS (sm_100) =====

	.target	sm_100

	.elftype	@"ET_EXEC"


//--------------------- .note.nv.tkinfo           --------------------------
	.section	.note.nv.tkinfo,"",@"SHT_NOTE"
	.sectionflags	@"SHF_NOTE_NV_TKINFO"
	.tkinfo
        /*0018*/ 	.word	0x00000002
        /*0030*/ 	.string	""
        /*0030*/ 	.string	"ptxas"
        /*0030*/ 	.string	"Cuda compilation tools, release 13.0, V13.0.88"
        /*0030*/ 	.string	"Build cuda_13.0.r13.0/compiler.36424714_0"
        /*0030*/ 	.string	"-arch sm_100 -m 64 "



//--------------------- .note.nv.cuinfo           --------------------------
	.section	.note.nv.cuinfo,"",@"SHT_NOTE"
	.sectionflags	@"SHF_NOTE_NV_CUINFO"
        /*0018*/ 	.short	0x0002
        /*001a*/ 	.short	0x0064
        /*001c*/ 	.short	0x0082
	.zero		2


//--------------------- .nv.info                  --------------------------
	.section	.nv.info,"",@"SHT_CUDA_INFO"
	.align	4


	//----- nvinfo : EIATTR_REGCOUNT
	.align		4
        /*0000*/ 	.byte	0x04, 0x2f
        /*0002*/ 	.short	(.L_1 - .L_0)
	.align		4
.L_0:
        /*0004*/ 	.word	index@(_Z15interior_kernelPdS_iid)
        /*0008*/ 	.word	0x00000010


	//----- nvinfo : EIATTR_FRAME_SIZE
	.align		4
.L_1:
        /*000c*/ 	.byte	0x04, 0x11
        /*000e*/ 	.short	(.L_3 - .L_2)
	.align		4
.L_2:
        /*0010*/ 	.word	index@(_Z15interior_kernelPdS_iid)
        /*0014*/ 	.word	0x00000000


	//----- nvinfo : EIATTR_REGCOUNT
	.align		4
.L_3:
        /*0018*/ 	.byte	0x04, 0x2f
        /*001a*/ 	.short	(.L_5 - .L_4)
	.align		4
.L_4:
        /*001c*/ 	.word	index@(_Z4copyPdS_i)
        /*0020*/ 	.word	0x0000000a


	//----- nvinfo : EIATTR_FRAME_SIZE
	.align		4
.L_5:
        /*0024*/ 	.byte	0x04, 0x11
        /*0026*/ 	.short	(.L_7 - .L_6)
	.align		4
.L_6:
        /*0028*/ 	.word	index@(_Z4copyPdS_i)
        /*002c*/ 	.word	0x00000000


	//----- nvinfo : EIATTR_MIN_STACK_SIZE
	.align		4
.L_7:
        /*0030*/ 	.byte	0x04, 0x12
        /*0032*/ 	.short	(.L_9 - .L_8)
	.align		4
.L_8:
        /*0034*/ 	.word	index@(_Z4copyPdS_i)
        /*0038*/ 	.word	0x00000000


	//----- nvinfo : EIATTR_MIN_STACK_SIZE
	.align		4
.L_9:
        /*003c*/ 	.byte	0x04, 0x12
        /*003e*/ 	.short	(.L_11 - .L_10)
	.align		4
.L_10:
        /*0040*/ 	.word	index@(_Z15interior_kernelPdS_iid)
        /*0044*/ 	.word	0x00000000
.L_11:


//--------------------- .nv.compat                --------------------------
	.section	.nv.compat,"",@"SHT_CUDA_COMPAT_INFO"
	.align	4
        /*0000*/ 	.byte	0x02, 0x09, 0x00, 0x00, 0x02, 0x02, 0x01, 0x00, 0x02, 0x05, 0x05, 0x00, 0x03, 0x07, 0x01, 0x01
        /*0010*/ 	.byte	0x02, 0x03, 0x00, 0x00, 0x02, 0x06, 0x01, 0x00, 0x04, 0x0b, 0x08, 0x00, 0x01, 0x00, 0x00, 0x00
        /*0020*/ 	.byte	0x00, 0x00, 0x00, 0x00


//--------------------- .nv.info._Z4copyPdS_i     --------------------------
	.section	.nv.info._Z4copyPdS_i,"",@"SHT_CUDA_INFO"
	.sectionflags	@""
	.align	4


	//----- nvinfo : EIATTR_CUDA_API_VERSION
	.align		4
        /*0000*/ 	.byte	0x04, 0x37
        /*0002*/ 	.short	(.L_13 - .L_12)
.L_12:
        /*0004*/ 	.word	0x00000082


	//----- nvinfo : EIATTR_KPARAM_INFO
	.align		4
.L_13:
        /*0008*/ 	.byte	0x04, 0x17
        /*000a*/ 	.short	(.L_15 - .L_14)
.L_14:
        /*000c*/ 	.word	0x00000000
        /*0010*/ 	.short	0x0002
        /*0012*/ 	.short	0x0010
        /*0014*/ 	.byte	0x00, 0xf0, 0x11, 0x00


	//----- nvinfo : EIATTR_KPARAM_INFO
	.align		4
.L_15:
        /*0018*/ 	.byte	0x04, 0x17
        /*001a*/ 	.short	(.L_17 - .L_16)
.L_16:
        /*001c*/ 	.word	0x00000000
        /*0020*/ 	.short	0x0001
        /*0022*/ 	.short	0x0008
        /*0024*/ 	.byte	0x00, 0xf5, 0x21, 0x00


	//----- nvinfo : EIATTR_KPARAM_INFO
	.align		4
.L_17:
        /*0028*/ 	.byte	0x04, 0x17
        /*002a*/ 	.short	(.L_19 - .L_18)
.L_18:
        /*002c*/ 	.word	0x00000000
        /*0030*/ 	.short	0x0000
        /*0032*/ 	.short	0x0000
        /*0034*/ 	.byte	0x00, 0xf5, 0x21, 0x00


	//----- nvinfo : EIATTR_SPARSE_MMA_MASK
	.align		4
.L_19:
        /*0038*/ 	.byte	0x03, 0x50
        /*003a*/ 	.short	0x0000


	//----- nvinfo : EIATTR_MAXREG_COUNT
	.align		4
        /*003c*/ 	.byte	0x03, 0x1b
        /*003e*/ 	.short	0x00ff


	//----- nvinfo : EIATTR_MERCURY_ISA_VERSION
	.align		4
        /*0040*/ 	.byte	0x03, 0x5f
        /*0042*/ 	.short	0x0101


	//----- nvinfo : EIATTR_VRC_CTA_INIT_COUNT
	.align		4
        /*0044*/ 	.byte	0x02, 0x4a
	.zero		1
	.zero		1


	//----- nvinfo : EIATTR_EXIT_INSTR_OFFSETS
	.align		4
        /*0048*/ 	.byte	0x04, 0x1c
        /*004a*/ 	.short	(.L_21 - .L_20)


	//   ....[0]....
.L_20:
        /*004c*/ 	.word	0x00000070


	//   ....[1]....
        /*0050*/ 	.word	0x000000f0


	//----- nvinfo : EIATTR_CBANK_PARAM_SIZE
	.align		4
.L_21:
        /*0054*/ 	.byte	0x03, 0x19
        /*0056*/ 	.short	0x0014


	//----- nvinfo : EIATTR_PARAM_CBANK
	.align		4
        /*0058*/ 	.byte	0x04, 0x0a
        /*005a*/ 	.short	(.L_23 - .L_22)
	.align		4
.L_22:
        /*005c*/ 	.word	index@(.nv.constant0._Z4copyPdS_i)
        /*0060*/ 	.short	0x0380
        /*0062*/ 	.short	0x0014


	//----- nvinfo : EIATTR_SW_WAR
	.align		4
.L_23:
        /*0064*/ 	.byte	0x04, 0x36
        /*0066*/ 	.short	(.L_25 - .L_24)
.L_24:
        /*0068*/ 	.word	0x00000008
.L_25:


//--------------------- .nv.info._Z15interior_kernelPdS_iid --------------------------
	.section	.nv.info._Z15interior_kernelPdS_iid,"",@"SHT_CUDA_INFO"
	.sectionflags	@""
	.align	4


	//----- nvinfo : EIATTR_CUDA_API_VERSION
	.align		4
        /*0000*/ 	.byte	0x04, 0x37
        /*0002*/ 	.short	(.L_27 - .L_26)
.L_26:
        /*0004*/ 	.word	0x00000082


	//----- nvinfo : EIATTR_KPARAM_INFO
	.align		4
.L_27:
        /*0008*/ 	.byte	0x04, 0x17
        /*000a*/ 	.short	(.L_29 - .L_28)
.L_28:
        /*000c*/ 	.word	0x00000000
        /*0010*/ 	.short	0x0004
        /*0012*/ 	.short	0x0018
        /*0014*/ 	.byte	0x00, 0xf0, 0x21, 0x00


	//----- nvinfo : EIATTR_KPARAM_INFO
	.align		4
.L_29:
        /*0018*/ 	.byte	0x04, 0x17
        /*001a*/ 	.short	(.L_31 - .L_30)
.L_30:
        /*001c*/ 	.word	0x00000000
        /*0020*/ 	.short	0x0003
        /*0022*/ 	.short	0x0014
        /*0024*/ 	.byte	0x00, 0xf0, 0x11, 0x00


	//----- nvinfo : EIATTR_KPARAM_INFO
	.align		4
.L_31:
        /*0028*/ 	.byte	0x04, 0x17
        /*002a*/ 	.short	(.L_33 - .L_32)
.L_32:
        /*002c*/ 	.word	0x00000000
        /*0030*/ 	.short	0x0002
        /*0032*/ 	.short	0x0010
        /*0034*/ 	.byte	0x00, 0xf0, 0x11, 0x00


	//----- nvinfo : EIATTR_KPARAM_INFO
	.align		4
.L_33:
        /*0038*/ 	.byte	0x04, 0x17
        /*003a*/ 	.short	(.L_35 - .L_34)
.L_34:
        /*003c*/ 	.word	0x00000000
        /*0040*/ 	.short	0x0001
        /*0042*/ 	.short	0x0008
        /*0044*/ 	.byte	0x00, 0xf5, 0x21, 0x00


	//----- nvinfo : EIATTR_KPARAM_INFO
	.align		4
.L_35:
        /*0048*/ 	.byte	0x04, 0x17
        /*004a*/ 	.short	(.L_37 - .L_36)
.L_36:
        /*004c*/ 	.word	0x00000000
        /*0050*/ 	.short	0x0000
        /*0052*/ 	.short	0x0000
        /*0054*/ 	.byte	0x00, 0xf5, 0x21, 0x00


	//----- nvinfo : EIATTR_SPARSE_MMA_MASK
	.align		4
.L_37:
        /*0058*/ 	.byte	0x03, 0x50
        /*005a*/ 	.short	0x0000


	//----- nvinfo : EIATTR_MAXREG_COUNT
	.align		4
        /*005c*/ 	.byte	0x03, 0x1b
        /*005e*/ 	.short	0x00ff


	//----- nvinfo : EIATTR_MERCURY_ISA_VERSION
	.align		4
        /*0060*/ 	.byte	0x03, 0x5f
        /*0062*/ 	.short	0x0101


	//----- nvinfo : EIATTR_VRC_CTA_INIT_COUNT
	.align		4
        /*0064*/ 	.byte	0x02, 0x4a
	.zero		1
	.zero		1


	//----- nvinfo : EIATTR_EXIT_INSTR_OFFSETS
	.align		4
        /*0068*/ 	.byte	0x04, 0x1c
        /*006a*/ 	.short	(.L_39 - .L_38)


	//   ....[0]....
.L_38:
        /*006c*/ 	.word	0x00000070


	//   ....[1]....
        /*0070*/ 	.word	0x00000200


	//   ....[2]....
        /*0074*/ 	.word	0x00000310


	//   ....[3]....
        /*0078*/ 	.word	0x00000460


	//----- nvinfo : EIATTR_CBANK_PARAM_SIZE
	.align		4
.L_39:
        /*007c*/ 	.byte	0x03, 0x19
        /*007e*/ 	.short	0x0020


	//----- nvinfo : EIATTR_PARAM_CBANK
	.align		4
        /*0080*/ 	.byte	0x04, 0x0a
        /*0082*/ 	.short	(.L_41 - .L_40)
	.align		4
.L_40:
        /*0084*/ 	.word	index@(.nv.constant0._Z15interior_kernelPdS_iid)
        /*0088*/ 	.short	0x0380
        /*008a*/ 	.short	0x0020


	//----- nvinfo : EIATTR_SW_WAR
	.align		4
.L_41:
        /*008c*/ 	.byte	0x04, 0x36
        /*008e*/ 	.short	(.L_43 - .L_42)
.L_42:
        /*0090*/ 	.word	0x00000008
.L_43:


//--------------------- .nv.callgraph             --------------------------
	.section	.nv.callgraph,"",@"SHT_CUDA_CALLGRAPH"
	.align	4
	.sectionentsize	8
	.align		4
        /*0000*/ 	.word	0x00000000
	.align		4
        /*0004*/ 	.word	0xffffffff
	.align		4
        /*0008*/ 	.word	0x00000000
	.align		4
        /*000c*/ 	.word	0xfffffffe
	.align		4
        /*0010*/ 	.word	0x00000000
	.align		4
        /*0014*/ 	.word	0xfffffffd
	.align		4
        /*0018*/ 	.word	0x00000000
	.align		4
        /*001c*/ 	.word	0xfffffffc


//--------------------- .text._Z4copyPdS_i        --------------------------
	.section	.text._Z4copyPdS_i,"ax",@progbits
	.align	128
        .global         _Z4copyPdS_i
        .type           _Z4copyPdS_i,@function
        .size           _Z4copyPdS_i,(.L_x_2 - _Z4copyPdS_i)
        .other          _Z4copyPdS_i,@"STO_CUDA_ENTRY STV_DEFAULT"
_Z4copyPdS_i:
.text._Z4copyPdS_i:
[----:B------:R-:W-:Y:S01]  /*0000*/  LDC R1, c[0x0][0x37c] ;  /* 0x0000df00ff017b82 */ /* 0x000fe20000000800 */
[----:B------:R-:W0:Y:S07]  /*0010*/  S2R R0, SR_TID.X ;  /* 0x0000000000007919 */ /* 0x000e2e0000002100 */
[----:B------:R-:W0:Y:S01]  /*0020*/  S2UR UR4, SR_CTAID.X ;  /* 0x00000000000479c3 */ /* 0x000e220000002500 */
[----:B------:R-:W1:Y:S07]  /*0030*/  LDCU UR5, c[0x0][0x390] ;  /* 0x00007200ff0577ac */ /* 0x000e6e0008000800 */
[----:B------:R-:W0:Y:S02]  /*0040*/  LDC R7, c[0x0][0x360] ;  /* 0x0000d800ff077b82 */ /* 0x000e240000000800 */
[----:B0-----:R-:W-:-:S05]  /*0050*/  IMAD R7, R7, UR4, R0 ;  /* 0x0000000407077c24 */ /* 0x001fca000f8e0200 */
[----:B-1----:R-:W-:-:S13]  /*0060*/  ISETP.GE.AND P0, PT, R7, UR5, PT ;  /* 0x0000000507007c0c */ /* 0x002fda000bf06270 */
[----:B------:R-:W-:Y:S05]  /*0070*/  @P0 EXIT ;  /* 0x000000000000094d */ /* 0x000fea0003800000 */
[----:B------:R-:W0:Y:S01]  /*0080*/  LDC.64 R2, c[0x0][0x380] ;  /* 0x0000e000ff027b82 */ /* 0x000e220000000a00 */
[----:B------:R-:W1:Y:S07]  /*0090*/  LDCU.64 UR4, c[0x0][0x358] ;  /* 0x00006b00ff0477ac */ /* 0x000e6e0008000a00 */
[----:B------:R-:W2:Y:S01]  /*00a0*/  LDC.64 R4, c[0x0][0x388] ;  /* 0x0000e200ff047b82 */ /* 0x000ea20000000a00 */
[----:B0-----:R-:W-:-:S06]  /*00b0*/  IMAD.WIDE R2, R7, 0x8, R2 ;  /* 0x0000000807027825 */ /* 0x001fcc00078e0202 */
[----:B-1----:R-:W3:Y:S01]  /*00c0*/  LDG.E.64 R2, desc[UR4][R2.64] ;  /* 0x0000000402027981 */ /* 0x002ee2000c1e1b00 */
[----:B--2---:R-:W-:-:S05]  /*00d0*/  IMAD.WIDE R4, R7, 0x8, R4 ;  /* 0x0000000807047825 */ /* 0x004fca00078e0204 */
[----:B---3--:R-:W-:Y:S01]  /*00e0*/  STG.E.64 desc[UR4][R4.64], R2 ;  /* 0x0000000204007986 */ /* 0x008fe2000c101b04 */
[----:B------:R-:W-:Y:S05]  /*00f0*/  EXIT ;  /* 0x000000000000794d */ /* 0x000fea0003800000 */
.L_x_0:
[----:B------:R-:W-:-:S00]  /*0100*/  BRA `(.L_x_0) ;  /* 0xfffffffc00fc7947 */ /* 0x000fc0000383ffff */
[----:B------:R-:W-:-:S00]  /*0110*/  NOP ;  /* 0x0000000000007918 */ /* 0x000fc00000000000 */
        /* <DEDUP_REMOVED lines=14> */
.L_x_2:


//--------------------- .text._Z15interior_kernelPdS_iid --------------------------
	.section	.text._Z15interior_kernelPdS_iid,"ax",@progbits
	.align	128
        .global         _Z15interior_kernelPdS_iid
        .type           _Z15interior_kernelPdS_iid,@function
        .size           _Z15interior_kernelPdS_iid,(.L_x_3 - _Z15interior_kernelPdS_iid)
        .other          _Z15interior_kernelPdS_iid,@"STO_CUDA_ENTRY STV_DEFAULT"
_Z15interior_kernelPdS_iid:
.text._Z15interior_kernelPdS_iid:
        /* <DEDUP_REMOVED lines=8> */
[----:B------:R-:W0:Y:S01]  /*0080*/  LDC R3, c[0x0][0x394] ;  /* 0x0000e500ff037b82 */ /* 0x000e220000000800 */
[----:B------:R-:W-:Y:S02]  /*0090*/  IABS R8, R0 ;  /* 0x0000000000087213 */ /* 0x000fe40000000000 */
[----:B------:R-:W-:Y:S02]  /*00a0*/  ISETP.GE.AND P2, PT, R0, RZ, PT ;  /* 0x000000ff0000720c */ /* 0x000fe40003f46270 */
[----:B0-----:R-:W-:Y:S02]  /*00b0*/  IABS R9, R3 ;  /* 0x0000000300097213 */ /* 0x001fe40000000000 */
[----:B------:R-:W-:Y:S02]  /*00c0*/  ISETP.NE.AND P1, PT, R3, RZ, PT ;  /* 0x000000ff0300720c */ /* 0x000fe40003f25270 */
[----:B------:R-:W0:Y:S08]  /*00d0*/  I2F.RP R2, R9 ;  /* 0x0000000900027306 */ /* 0x000e300000209400 */
[----:B0-----:R-:W0:Y:S02]  /*00e0*/  MUFU.RCP R2, R2 ;  /* 0x0000000200027308 */ /* 0x001e240000001000 */
[----:B0-----:R-:W-:-:S06]  /*00f0*/  VIADD R4, R2, 0xffffffe ;  /* 0x0ffffffe02047836 */ /* 0x001fcc0000000000 */
[----:B------:R0:W1:Y:S02]  /*0100*/  F2I.FTZ.U32.TRUNC.NTZ R5, R4 ;  /* 0x0000000400057305 */ /* 0x000064000021f000 */
[----:B0-----:R-:W-:Y:S02]  /*0110*/  IMAD.MOV.U32 R4, RZ, RZ, RZ ;  /* 0x000000ffff047224 */ /* 0x001fe400078e00ff */
[----:B-1----:R-:W-:-:S04]  /*0120*/  IMAD.MOV R6, RZ, RZ, -R5 ;  /* 0x000000ffff067224 */ /* 0x002fc800078e0a05 */
[----:B------:R-:W-:-:S04]  /*0130*/  IMAD R7, R6, R9, RZ ;  /* 0x0000000906077224 */ /* 0x000fc800078e02ff */
[----:B------:R-:W-:Y:S01]  /*0140*/  IMAD.HI.U32 R5, R5, R7, R4 ;  /* 0x0000000705057227 */ /* 0x000fe200078e0004 */
[----:B------:R-:W-:-:S05]  /*0150*/  LOP3.LUT R7, RZ, R3, RZ, 0x33, !PT ;  /* 0x00000003ff077212 */ /* 0x000fca00078e33ff */
[----:B------:R-:W-:-:S05]  /*0160*/  IMAD.HI.U32 R6, R5, R8, RZ ;  /* 0x0000000805067227 */ /* 0x000fca00078e00ff */
[----:B------:R-:W-:-:S05]  /*0170*/  IADD3 R6, PT, PT, -R6, RZ, RZ ;  /* 0x000000ff06067210 */ /* 0x000fca0007ffe1ff */
[----:B------:R-:W-:-:S05]  /*0180*/  IMAD R2, R9, R6, R8 ;  /* 0x0000000609027224 */ /* 0x000fca00078e0208 */
[----:B------:R-:W-:-:S13]  /*0190*/  ISETP.GT.U32.AND P0, PT, R9, R2, PT ;  /* 0x000000020900720c */ /* 0x000fda0003f04070 */
[----:B------:R-:W-:-:S05]  /*01a0*/  @!P0 IMAD.IADD R2, R2, 0x1, -R9 ;  /* 0x0000000102028824 */ /* 0x000fca00078e0a09 */
[----:B------:R-:W-:-:S13]  /*01b0*/  ISETP.GT.U32.AND P0, PT, R9, R2, PT ;  /* 0x000000020900720c */ /* 0x000fda0003f04070 */
[----:B------:R-:W-:-:S05]  /*01c0*/  @!P0 IMAD.IADD R2, R2, 0x1, -R9 ;  /* 0x0000000102028824 */ /* 0x000fca00078e0a09 */
[----:B------:R-:W-:-:S04]  /*01d0*/  @!P2 IADD3 R2, PT, PT, -R2, RZ, RZ ;  /* 0x000000ff0202a210 */ /* 0x000fc80007ffe1ff */
[----:B------:R-:W-:-:S04]  /*01e0*/  SEL R2, R7, R2, !P1 ;  /* 0x0000000207027207 */ /* 0x000fc80004800000 */
[----:B------:R-:W-:-:S13]  /*01f0*/  ISETP.NE.AND P0, PT, R2, RZ, PT ;  /* 0x000000ff0200720c */ /* 0x000fda0003f05270 */
[----:B------:R-:W-:Y:S05]  /*0200*/  @!P0 EXIT ;  /* 0x000000000000894d */ /* 0x000fea0003800000 */
[----:B------:R-:W-:-:S05]  /*0210*/  VIADD R4, R0, 0x1 ;  /* 0x0000000100047836 */ /* 0x000fca0000000000 */
[----:B------:R-:W-:Y:S02]  /*0220*/  IABS R2, R4 ;  /* 0x0000000400027213 */ /* 0x000fe40000000000 */
[----:B------:R-:W-:-:S03]  /*0230*/  ISETP.GE.AND P2, PT, R4, RZ, PT ;  /* 0x000000ff0400720c */ /* 0x000fc60003f46270 */
[----:B------:R-:W-:-:S04]  /*0240*/  IMAD.HI.U32 R5, R5, R2, RZ ;  /* 0x0000000205057227 */ /* 0x000fc800078e00ff */
[----:B------:R-:W-:-:S04]  /*0250*/  IMAD.MOV R5, RZ, RZ, -R5 ;  /* 0x000000ffff057224 */ /* 0x000fc800078e0a05 */
[----:B------:R-:W-:Y:S01]  /*0260*/  IMAD R2, R9, R5, R2 ;  /* 0x0000000509027224 */ /* 0x000fe200078e0202 */
[----:B------:R-:W-:-:S04]  /*0270*/  IADD3 R5, PT, PT, -R3, UR5, RZ ;  /* 0x0000000503057c10 */ /* 0x000fc8000fffe1ff */
[----:B------:R-:W-:-:S13]  /*0280*/  ISETP.GT.U32.AND P0, PT, R9, R2, PT ;  /* 0x000000020900720c */ /* 0x000fda0003f04070 */
[----:B------:R-:W-:-:S04]  /*0290*/  @!P0 IADD3 R2, PT, PT, R2, -R9, RZ ;  /* 0x8000000902028210 */ /* 0x000fc80007ffe0ff */
[----:B------:R-:W-:-:S13]  /*02a0*/  ISETP.GT.U32.AND P0, PT, R9, R2, PT ;  /* 0x000000020900720c */ /* 0x000fda0003f04070 */
[----:B------:R-:W-:Y:S01]  /*02b0*/  @!P0 IMAD.IADD R2, R2, 0x1, -R9 ;  /* 0x0000000102028824 */ /* 0x000fe200078e0a09 */
[----:B------:R-:W-:-:S03]  /*02c0*/  ISETP.GE.AND P0, PT, R0, R5, PT ;  /* 0x000000050000720c */ /* 0x000fc60003f06270 */
[----:B------:R-:W-:-:S05]  /*02d0*/  @!P2 IMAD.MOV R2, RZ, RZ, -R2 ;  /* 0x000000ffff02a224 */ /* 0x000fca00078e0a02 */
[----:B------:R-:W-:-:S04]  /*02e0*/  SEL R2, R7, R2, !P1 ;  /* 0x0000000207027207 */ /* 0x000fc80004800000 */
[----:B------:R-:W-:-:S04]  /*02f0*/  ISETP.EQ.OR P0, PT, R2, RZ, P0 ;  /* 0x000000ff0200720c */ /* 0x000fc80000702670 */
[----:B------:R-:W-:-:S13]  /*0300*/  ISETP.LT.OR P0, PT, R0, R3, P0 ;  /* 0x000000030000720c */ /* 0x000fda0000701670 */
[----:B------:R-:W-:Y:S05]  /*0310*/  @P0 EXIT ;  /* 0x000000000000094d */ /* 0x000fea0003800000 */
[----:B------:R-:W0:Y:S01]  /*0320*/  LDC.64 R12, c[0x0][0x388] ;  /* 0x0000e200ff0c7b82 */ /* 0x000e220000000a00 */
[----:B------:R-:W1:Y:S01]  /*0330*/  LDCU.64 UR4, c[0x0][0x358] ;  /* 0x00006b00ff0477ac */ /* 0x000e620008000a00 */
[----:B------:R-:W2:Y:S01]  /*0340*/  LDCU.64 UR6, c[0x0][0x398] ;  /* 0x00007300ff0677ac */ /* 0x000ea20008000a00 */
[----:B0-----:R-:W-:-:S05]  /*0350*/  IMAD.WIDE R4, R0, 0x8, R12 ;  /* 0x0000000800047825 */ /* 0x001fca00078e020c */
[----:B-1----:R-:W3:Y:S01]  /*0360*/  LDG.E.64 R6, desc[UR4][R4.64+0x8] ;  /* 0x0000080404067981 */ /* 0x002ee2000c1e1b00 */
[----:B------:R-:W-:-:S03]  /*0370*/  IMAD.WIDE R10, R3, 0x8, R4 ;  /* 0x00000008030a7825 */ /* 0x000fc600078e0204 */
[----:B------:R-:W3:Y:S01]  /*0380*/  LDG.E.64 R8, desc[UR4][R4.64+-0x8] ;  /* 0xfffff80404087981 */ /* 0x000ee2000c1e1b00 */
[----:B------:R-:W-:-:S03]  /*0390*/  IADD3 R3, PT, PT, R0, -R3, RZ ;  /* 0x8000000300037210 */ /* 0x000fc60007ffe0ff */
[----:B------:R-:W4:Y:S02]  /*03a0*/  LDG.E.64 R10, desc[UR4][R10.64] ;  /* 0x000000040a0a7981 */ /* 0x000f24000c1e1b00 */
[----:B------:R-:W-:Y:S02]  /*03b0*/  IMAD.WIDE R12, R3, 0x8, R12 ;  /* 0x00000008030c7825 */ /* 0x000fe400078e020c */
[----:B------:R-:W5:Y:S04]  /*03c0*/  LDG.E.64 R2, desc[UR4][R4.64] ;  /* 0x0000000404027981 */ /* 0x000f68000c1e1b00 */
[----:B------:R-:W2:Y:S01]  /*03d0*/  LDG.E.64 R12, desc[UR4][R12.64] ;  /* 0x000000040c0c7981 */ /* 0x000ea2000c1e1b00 */
[----:B---3--:R-:W-:Y:S01]  /*03e0*/  DADD R6, R6, R8 ;  /* 0x0000000006067229 */ /* 0x008fe20000000008 */
[----:B------:R-:W0:Y:S07]  /*03f0*/  LDC.64 R8, c[0x0][0x380] ;  /* 0x0000e000ff087b82 */ /* 0x000e2e0000000a00 */
[----:B----4-:R-:W-:-:S08]  /*0400*/  DADD R6, R6, R10 ;  /* 0x0000000006067229 */ /* 0x010fd0000000000a */
[----:B--2---:R-:W-:-:S08]  /*0410*/  DADD R6, R6, R12 ;  /* 0x0000000006067229 */ /* 0x004fd0000000000c */
[----:B-----5:R-:W-:-:S08]  /*0420*/  DFMA R6, R2, -4, R6 ;  /* 0xc01000000206782b */ /* 0x020fd00000000006 */
[----:B------:R-:W-:Y:S01]  /*0430*/  DFMA R6, R6, UR6, R2 ;  /* 0x0000000606067c2b */ /* 0x000fe20008000002 */
[----:B0-----:R-:W-:-:S06]  /*0440*/  IMAD.WIDE R2, R0, 0x8, R8 ;  /* 0x0000000800027825 */ /* 0x001fcc00078e0208 */
[----:B------:R-:W-:Y:S01]  /*0450*/  STG.E.64 desc[UR4][R2.64], R6 ;  /* 0x0000000602007986 */ /* 0x000fe2000c101b04 */
[----:B------:R-:W-:Y:S05]  /*0460*/  EXIT ;  /* 0x000000000000794d */ /* 0x000fea0003800000 */
.L_x_1:
        /* <DEDUP_REMOVED lines=9> */
.L_x_3:


//--------------------- .nv.shared.reserved.0     --------------------------
	.section	.nv.shared.reserved.0,"aw",@nobits
	.weak		__nv_reservedSMEM_offset_0_alias
	.size		__nv_reservedSMEM_offset_0_alias, 0, 64
	.other		__nv_reservedSMEM_offset_0_alias,@"STO_CUDA_RESERVED_SHARED STV_DEFAULT"
__nv_reservedSMEM_offset_0_alias:
	.zero		0
	.zero		64


//--------------------- .nv.constant0._Z4copyPdS_i --------------------------
	.section	.nv.constant0._Z4copyPdS_i,"a",@progbits
	.sectionflags	@""
	.align	4
.nv.constant0._Z4copyPdS_i:
	.zero		916


//--------------------- .nv.constant0._Z15interior_kernelPdS_iid --------------------------
	.section	.nv.constant0._Z15interior_kernelPdS_iid,"a",@progbits
	.sectionflags	@""
	.align	4
.nv.constant0._Z15interior_kernelPdS_iid:
	.zero		928


//--------------------- SYMBOLS --------------------------

	.type		.nv.reservedSmem.offset0,@object
	.size		.nv.reservedSmem.offset0,0x4
